	.headerflags	@"EF_CUDA_TEXMODE_UNIFIED EF_CUDA_64BIT_ADDRESS EF_CUDA_ACCELERATORS EF_CUDA_SM90 EF_CUDA_VIRTUAL_SM(EF_CUDA_SM90)"
	.elftype	@"ET_EXEC"


//--------------------- .nv.info                  --------------------------
	.section	.nv.info,"",@"SHT_CUDA_INFO"
	.align	4


	//----- nvinfo : EIATTR_REGCOUNT
	.align		4
        /*0000*/ 	.byte	0x04, 0x2f
        /*0002*/ 	.short	(.L_1 - .L_0)
	.align		4
.L_0:
        /*0004*/ 	.word	index@(triton_poi_fused_max_pool2d_with_indices_native_batch_norm_backward_72)
        /*0008*/ 	.word	0x00000022


	//----- nvinfo : EIATTR_MIN_STACK_SIZE
	.align		4
.L_1:
        /*000c*/ 	.byte	0x04, 0x12
        /*000e*/ 	.short	(.L_3 - .L_2)
	.align		4
.L_2:
        /*0010*/ 	.word	index@(triton_poi_fused_max_pool2d_with_indices_native_batch_norm_backward_72)
        /*0014*/ 	.word	0x00000000


	//----- nvinfo : EIATTR_FRAME_SIZE
	.align		4
.L_3:
        /*0018*/ 	.byte	0x04, 0x11
        /*001a*/ 	.short	(.L_5 - .L_4)
	.align		4
.L_4:
        /*001c*/ 	.word	index@(triton_poi_fused_max_pool2d_with_indices_native_batch_norm_backward_72)
        /*0020*/ 	.word	0x00000000


	//----- nvinfo : EIATTR_MIN_STACK_SIZE
	.align		4
.L_5:
        /*0024*/ 	.byte	0x04, 0x12
        /*0026*/ 	.short	(.L_7 - .L_6)
	.align		4
.L_6:
        /*0028*/ 	.word	index@(triton_poi_fused_max_pool2d_with_indices_native_batch_norm_backward_72)
        /*002c*/ 	.word	0x00000000
.L_7:


//--------------------- .nv.info.triton_poi_fused_max_pool2d_with_indices_native_batch_norm_backward_72 --------------------------
	.section	.nv.info.triton_poi_fused_max_pool2d_with_indices_native_batch_norm_backward_72,"",@"SHT_CUDA_INFO"
	.sectionflags	@""
	.align	4


	//----- nvinfo : EIATTR_CUDA_API_VERSION
	.align		4
        /*0000*/ 	.byte	0x04, 0x37
        /*0002*/ 	.short	(.L_9 - .L_8)
.L_8:
        /*0004*/ 	.word	0x0000007c


	//----- nvinfo : EIATTR_KPARAM_INFO
	.align		4
.L_9:
        /*0008*/ 	.byte	0x04, 0x17
        /*000a*/ 	.short	(.L_11 - .L_10)
.L_10:
        /*000c*/ 	.word	0x00000000
        /*0010*/ 	.short	0x0003
        /*0012*/ 	.short	0x0018
        /*0014*/ 	.byte	0x00, 0xf0, 0x11, 0x00


	//----- nvinfo : EIATTR_KPARAM_INFO
	.align		4
.L_11:
        /*0018*/ 	.byte	0x04, 0x17
        /*001a*/ 	.short	(.L_13 - .L_12)
.L_12:
        /*001c*/ 	.word	0x00000000
        /*0020*/ 	.short	0x0002
        /*0022*/ 	.short	0x0010
        /*0024*/ 	.byte	0x00, 0xf4, 0x21, 0x00


	//----- nvinfo : EIATTR_KPARAM_INFO
	.align		4
.L_13:
        /*0028*/ 	.byte	0x04, 0x17
        /*002a*/ 	.short	(.L_15 - .L_14)
.L_14:
        /*002c*/ 	.word	0x00000000
        /*0030*/ 	.short	0x0001
        /*0032*/ 	.short	0x0008
        /*0034*/ 	.byte	0x00, 0xf4, 0x21, 0x00


	//----- nvinfo : EIATTR_KPARAM_INFO
	.align		4
.L_15:
        /*0038*/ 	.byte	0x04, 0x17
        /*003a*/ 	.short	(.L_17 - .L_16)
.L_16:
        /*003c*/ 	.word	0x00000000
        /*0040*/ 	.short	0x0000
        /*0042*/ 	.short	0x0000
        /*0044*/ 	.byte	0x00, 0xf4, 0x21, 0x00


	//----- nvinfo : EIATTR_SPARSE_MMA_MASK
	.align		4
.L_17:
        /*0048*/ 	.byte	0x03, 0x50
        /*004a*/ 	.short	0x0000


	//----- nvinfo : EIATTR_MAXREG_COUNT
	.align		4
        /*004c*/ 	.byte	0x03, 0x1b
        /*004e*/ 	.short	0x00ff


	//----- nvinfo : EIATTR_EXIT_INSTR_OFFSETS
	.align		4
        /*0050*/ 	.byte	0x04, 0x1c
        /*0052*/ 	.short	(.L_19 - .L_18)


	//   ....[0]....
.L_18:
        /*0054*/ 	.word	0x000008f0


	//----- nvinfo : EIATTR_REQNTID
	.align		4
.L_19:
        /*0058*/ 	.byte	0x04, 0x10
        /*005a*/ 	.short	(.L_21 - .L_20)
.L_20:
        /*005c*/ 	.word	0x00000080
        /*0060*/ 	.word	0x00000001
        /*0064*/ 	.word	0x00000001


	//----- nvinfo : EIATTR_CBANK_PARAM_SIZE
	.align		4
.L_21:
        /*0068*/ 	.byte	0x03, 0x19
        /*006a*/ 	.short	0x001c


	//----- nvinfo : EIATTR_PARAM_CBANK
	.align		4
        /*006c*/ 	.byte	0x04, 0x0a
        /*006e*/ 	.short	(.L_23 - .L_22)
	.align		4
.L_22:
        /*0070*/ 	.word	index@(.nv.constant0.triton_poi_fused_max_pool2d_with_indices_native_batch_norm_backward_72)
        /*0074*/ 	.short	0x0210
        /*0076*/ 	.short	0x001c


	//----- nvinfo : EIATTR_SW_WAR
	.align		4
.L_23:
        /*0078*/ 	.byte	0x04, 0x36
        /*007a*/ 	.short	(.L_25 - .L_24)
.L_24:
        /*007c*/ 	.word	0x00000008
.L_25:


//--------------------- .nv.callgraph             --------------------------
	.section	.nv.callgraph,"",@"SHT_CUDA_CALLGRAPH"
	.align	4
	.sectionentsize	8
	.align		4
        /*0000*/ 	.word	0x00000000
	.align		4
        /*0004*/ 	.word	0xffffffff
	.align		4
        /*0008*/ 	.word	0x00000000
	.align		4
        /*000c*/ 	.word	0xfffffffe
	.align		4
        /*0010*/ 	.word	0x00000000
	.align		4
        /*0014*/ 	.word	0xfffffffd
	.align		4
        /*0018*/ 	.word	0x00000000
	.align		4
        /*001c*/ 	.word	0xfffffffc


//--------------------- .text.triton_poi_fused_max_pool2d_with_indices_native_batch_norm_backward_72 --------------------------
	.section	.text.triton_poi_fused_max_pool2d_with_indices_native_batch_norm_backward_72,"ax",@progbits
	.align	128
        .global         triton_poi_fused_max_pool2d_with_indices_native_batch_norm_backward_72
        .type           triton_poi_fused_max_pool2d_with_indices_native_batch_norm_backward_72,@function
        .size           triton_poi_fused_max_pool2d_with_indices_native_batch_norm_backward_72,(.L_x_1 - triton_poi_fused_max_pool2d_with_indices_native_batch_norm_backward_72)
        .other          triton_poi_fused_max_pool2d_with_indices_native_batch_norm_backward_72,@"STO_CUDA_ENTRY STV_DEFAULT"
triton_poi_fused_max_pool2d_with_indices_native_batch_norm_backward_72:
.text.triton_poi_fused_max_pool2d_with_indices_native_batch_norm_backward_72:
[----:B------:R-:W-:Y:S01]  /*0000*/  LDC R1, c[0x0][0x28] ;  /* 0x00000a00ff017b82 */ /* 0x000fe20000000800 */
[----:B------:R-:W1:Y:S07]  /*0010*/  S2R R0, SR_TID.X ;  /* 0x0000000000007919 */ /* 0x000e6e0000002100 */
[----:B------:R-:W2:Y:S01]  /*0020*/  LDC.64 R20, c[0x0][0x210] ;  /* 0x00008400ff147b82 */ /* 0x000ea20000000a00 */
[----:B------:R-:W-:Y:S01]  /*0030*/  ULDC.64 UR4, c[0x0][0x208] ;  /* 0x0000820000047ab9 */ /* 0x000fe20000000a00 */
[----:B------:R-:W3:Y:S01]  /*0040*/  S2R R3, SR_CTAID.X ;  /* 0x0000000000037919 */ /* 0x000ee20000002500 */
[----:B-1----:R-:W-:-:S05]  /*0050*/  IMAD.SHL.U32 R0, R0, 0x4, RZ ;  /* 0x0000000400007824 */ /* 0x002fca00078e00ff */
[----:B------:R-:W-:-:S05]  /*0060*/  LOP3.LUT R0, R0, 0x1fc, RZ, 0xc0, !PT ;  /* 0x000001fc00007812 */ /* 0x000fca00078ec0ff */
[----:B---3--:R-:W-:Y:S01]  /*0070*/  IMAD R0, R3, 0x400, R0 ;  /* 0x0000040003007824 */ /* 0x008fe200078e0200 */
[----:B------:R-:W-:-:S04]  /*0080*/  SHF.R.S32.HI R3, RZ, 0x15, R3 ;  /* 0x00000015ff037819 */ /* 0x000fc80000011403 */
[----:B------:R-:W-:Y:S02]  /*0090*/  SHF.R.S32.HI R5, RZ, 0x1f, R0 ;  /* 0x0000001fff057819 */ /* 0x000fe40000011400 */
[----:B------:R-:W-:Y:S02]  /*00a0*/  SGXT R3, R3, 0x1 ;  /* 0x000000010303781a */ /* 0x000fe40000000200 */
[-C--:B------:R-:W-:Y:S02]  /*00b0*/  LEA.HI R5, R5, R0.reuse, RZ, 0x7 ;  /* 0x0000000005057211 */ /* 0x080fe400078f38ff */
[----:B------:R-:W-:Y:S02]  /*00c0*/  LEA.HI R2, R3, R0, RZ, 0xb ;  /* 0x0000000003027211 */ /* 0x000fe400078f58ff */
[----:B------:R-:W-:Y:S02]  /*00d0*/  SHF.R.S32.HI R4, RZ, 0x7, R5 ;  /* 0x00000007ff047819 */ /* 0x000fe40000011405 */
[----:B------:R-:W-:Y:S01]  /*00e0*/  LOP3.LUT R5, R5, 0xffffff80, RZ, 0xc0, !PT ;  /* 0xffffff8005057812 */ /* 0x000fe200078ec0ff */
[----:B------:R-:W-:Y:S01]  /*00f0*/  IMAD.SHL.U32 R2, R2, 0x4, RZ ;  /* 0x0000000402027824 */ /* 0x000fe200078e00ff */
[----:B------:R-:W-:-:S04]  /*0100*/  LEA.HI R6, R4, R4, RZ, 0x4 ;  /* 0x0000000404067211 */ /* 0x000fc800078f20ff */
[----:B------:R-:W-:Y:S01]  /*0110*/  LOP3.LUT R7, R2, 0xffffe000, RZ, 0xc0, !PT ;  /* 0xffffe00002077812 */ /* 0x000fe200078ec0ff */
[----:B------:R-:W-:Y:S01]  /*0120*/  IMAD.IADD R2, R0, 0x1, -R5 ;  /* 0x0000000100027824 */ /* 0x000fe200078e0a05 */
[----:B------:R-:W-:-:S03]  /*0130*/  LOP3.LUT R5, R6, 0xfffff0, RZ, 0xc0, !PT ;  /* 0x00fffff006057812 */ /* 0x000fc600078ec0ff */
[----:B------:R-:W-:Y:S02]  /*0140*/  IMAD.IADD R6, R2, 0x1, R7 ;  /* 0x0000000102067824 */ /* 0x000fe400078e0207 */
[----:B------:R-:W-:-:S04]  /*0150*/  IMAD.IADD R5, R4, 0x1, -R5 ;  /* 0x0000000104057824 */ /* 0x000fc800078e0a05 */
[----:B------:R-:W-:-:S04]  /*0160*/  IMAD R5, R5, 0x100, R6 ;  /* 0x0000010005057824 */ /* 0x000fc800078e0206 */
[C---:B------:R-:W-:Y:S02]  /*0170*/  VIADD R17, R5.reuse, 0x80 ;  /* 0x0000008005117836 */ /* 0x040fe40000000000 */
[----:B--2---:R-:W-:-:S04]  /*0180*/  IMAD.WIDE R12, R5, 0x4, R20 ;  /* 0x00000004050c7825 */ /* 0x004fc800078e0214 */
[----:B------:R-:W-:Y:S02]  /*0190*/  IMAD.WIDE R16, R17, 0x4, R20 ;  /* 0x0000000411107825 */ /* 0x000fe400078e0214 */
[----:B------:R-:W2:Y:S04]  /*01a0*/  LDG.E.128 R12, desc[UR4][R12.64] ;  /* 0x000000040c0c7981 */ /* 0x000ea8000c1e1d00 */
[----:B------:R-:W2:Y:S01]  /*01b0*/  LDG.E.128 R16, desc[UR4][R16.64] ;  /* 0x0000000410107981 */ /* 0x000ea2000c1e1d00 */
[----:B------:R-:W-:-:S04]  /*01c0*/  VIADD R9, R5, 0x1000 ;  /* 0x0000100005097836 */ /* 0x000fc80000000000 */
[----:B------:R-:W-:-:S06]  /*01d0*/  IMAD.WIDE R8, R9, 0x4, R20 ;  /* 0x0000000409087825 */ /* 0x000fcc00078e0214 */
[----:B------:R-:W3:Y:S01]  /*01e0*/  LDG.E.128 R8, desc[UR4][R8.64] ;  /* 0x0000000408087981 */ /* 0x000ee2000c1e1d00 */
[----:B------:R-:W-:Y:S02]  /*01f0*/  VIADD R22, R0, 0x200 ;  /* 0x0000020000167836 */ /* 0x000fe40000000000 */
[----:B------:R-:W-:-:S03]  /*0200*/  VIADD R5, R5, 0x1080 ;  /* 0x0000108005057836 */ /* 0x000fc60000000000 */
[-C--:B------:R-:W-:Y:S01]  /*0210*/  LEA.HI R23, R3, R22.reuse, RZ, 0x7 ;  /* 0x0000001603177211 */ /* 0x080fe200078f38ff */
[----:B------:R-:W-:Y:S01]  /*0220*/  IMAD.WIDE R4, R5, 0x4, R20 ;  /* 0x0000000405047825 */ /* 0x000fe200078e0214 */
[----:B------:R-:W-:Y:S02]  /*0230*/  LEA.HI R22, R3, R22, RZ, 0xb ;  /* 0x0000001603167211 */ /* 0x000fe400078f58ff */
[----:B------:R-:W-:-:S03]  /*0240*/  SHF.R.S32.HI R23, RZ, 0x7, R23 ;  /* 0x00000007ff177819 */ /* 0x000fc60000011417 */
[----:B------:R-:W4:Y:S01]  /*0250*/  LDG.E.128 R4, desc[UR4][R4.64] ;  /* 0x0000000404047981 */ /* 0x000f22000c1e1d00 */
[----:B------:R-:W-:Y:S01]  /*0260*/  LEA.HI R3, R23, R23, RZ, 0x4 ;  /* 0x0000001717037211 */ /* 0x000fe200078f20ff */
[----:B------:R-:W-:-:S03]  /*0270*/  IMAD.SHL.U32 R24, R22, 0x4, RZ ;  /* 0x0000000416187824 */ /* 0x000fc600078e00ff */
[----:B------:R-:W-:Y:S02]  /*0280*/  LOP3.LUT R22, R3, 0xfffff0, RZ, 0xc0, !PT ;  /* 0x00fffff003167812 */ /* 0x000fe400078ec0ff */
[----:B------:R-:W-:-:S03]  /*0290*/  LOP3.LUT R3, R24, 0xffffe000, RZ, 0xc0, !PT ;  /* 0xffffe00018037812 */ /* 0x000fc600078ec0ff */
[----:B------:R-:W-:Y:S02]  /*02a0*/  IMAD.IADD R22, R23, 0x1, -R22 ;  /* 0x0000000117167824 */ /* 0x000fe400078e0a16 */
[----:B------:R-:W-:-:S04]  /*02b0*/  IMAD.IADD R3, R2, 0x1, R3 ;  /* 0x0000000102037824 */ /* 0x000fc800078e0203 */
[----:B------:R-:W-:Y:S02]  /*02c0*/  IMAD R3, R22, 0x100, R3 ;  /* 0x0000010016037824 */ /* 0x000fe400078e0203 */
[----:B------:R-:W1:Y:S02]  /*02d0*/  LDC.64 R22, c[0x0][0x218] ;  /* 0x00008600ff167b82 */ /* 0x000e640000000a00 */
[----:B------:R-:W-:-:S04]  /*02e0*/  IMAD.WIDE R28, R3, 0x4, R20 ;  /* 0x00000004031c7825 */ /* 0x000fc800078e0214 */
[----:B------:R-:W-:Y:S02]  /*02f0*/  VIADD R25, R3, 0x1000 ;  /* 0x0000100003197836 */ /* 0x000fe40000000000 */
[----:B------:R-:W5:Y:S02]  /*0300*/  LDG.E.128 R28, desc[UR4][R28.64] ;  /* 0x000000041c1c7981 */ /* 0x000f64000c1e1d00 */
[----:B------:R-:W-:-:S04]  /*0310*/  IMAD.WIDE R24, R25, 0x4, R20 ;  /* 0x0000000419187825 */ /* 0x000fc800078e0214 */
[----:B-1----:R-:W-:Y:S01]  /*0320*/  IMAD.WIDE R26, R2, 0x4, R22 ;  /* 0x00000004021a7825 */ /* 0x002fe200078e0216 */
[C---:B--2---:R-:W-:Y:S02]  /*0330*/  FSETP.GT.AND P3, PT, R16.reuse, R12, PT ;  /* 0x0000000c1000720b */ /* 0x044fe40003f64000 */
[----:B------:R-:W-:Y:S02]  /*0340*/  FSETP.GT.AND P0, PT, R17, R13, PT ;  /* 0x0000000d1100720b */ /* 0x000fe40003f04000 */
[----:B------:R-:W-:Y:S02]  /*0350*/  FSETP.NAN.AND P4, PT, R16, R16, PT ;  /* 0x000000101000720b */ /* 0x000fe40003f88000 */
[C---:B------:R-:W-:Y:S02]  /*0360*/  FSETP.GT.AND P1, PT, R19.reuse, R15, PT ;  /* 0x0000000f1300720b */ /* 0x040fe40003f24000 */
[----:B------:R-:W-:Y:S02]  /*0370*/  FSETP.GT.AND P2, PT, R18, R14, PT ;  /* 0x0000000e1200720b */ /* 0x000fe40003f44000 */
[----:B------:R-:W-:-:S02]  /*0380*/  FSETP.NAN.AND P6, PT, R19, R19, PT ;  /* 0x000000131300720b */ /* 0x000fc40003fc8000 */
[----:B------:R-:W-:Y:S02]  /*0390*/  FSETP.NAN.AND P5, PT, R18, R18, PT ;  /* 0x000000121200720b */ /* 0x000fe40003fa8000 */
[----:B------:R-:W-:Y:S02]  /*03a0*/  @!P3 FSEL R16, R16, R12, P4 ;  /* 0x0000000c1010b208 */ /* 0x000fe40002000000 */
[C---:B------:R-:W-:Y:S02]  /*03b0*/  FSETP.NAN.AND P4, PT, R17.reuse, R17, PT ;  /* 0x000000111100720b */ /* 0x040fe40003f88000 */
[-C--:B---3--:R-:W-:Y:S02]  /*03c0*/  FSETP.NAN.AND P3, PT, R8, R8.reuse, PT ;  /* 0x000000080800720b */ /* 0x088fe40003f68000 */
[----:B------:R-:W-:Y:S01]  /*03d0*/  @!P0 FSEL R17, R17, R13, P4 ;  /* 0x0000000d11118208 */ /* 0x000fe20002000000 */
[----:B------:R-:W-:Y:S01]  /*03e0*/  VIADD R13, R3, 0x80 ;  /* 0x00000080030d7836 */ /* 0x000fe20000000000 */
[----:B------:R-:W-:Y:S01]  /*03f0*/  @!P1 FSEL R19, R19, R15, P6 ;  /* 0x0000000f13139208 */ /* 0x000fe20003000000 */
[----:B------:R-:W-:Y:S01]  /*0400*/  VIADD R3, R3, 0x1080 ;  /* 0x0000108003037836 */ /* 0x000fe20000000000 */
[----:B------:R-:W-:Y:S01]  /*0410*/  FSETP.GEU.AND P1, PT, R16, R8, PT ;  /* 0x000000081000720b */ /* 0x000fe20003f2e000 */
[----:B------:R-:W-:Y:S01]  /*0420*/  IMAD.WIDE R12, R13, 0x4, R20 ;  /* 0x000000040d0c7825 */ /* 0x000fe200078e0214 */
[----:B------:R-:W-:-:S02]  /*0430*/  FSETP.NAN.AND P0, PT, R9, R9, PT ;  /* 0x000000090900720b */ /* 0x000fc40003f08000 */
[----:B------:R-:W-:Y:S02]  /*0440*/  @!P2 FSEL R18, R18, R14, P5 ;  /* 0x0000000e1212a208 */ /* 0x000fe40002800000 */
[----:B------:R-:W-:Y:S01]  /*0450*/  FSETP.NAN.AND P2, PT, R11, R11, PT ;  /* 0x0000000b0b00720b */ /* 0x000fe20003f48000 */
[----:B------:R-:W5:Y:S01]  /*0460*/  LDG.E.128 R12, desc[UR4][R12.64] ;  /* 0x000000040c0c7981 */ /* 0x000f62000c1e1d00 */
[----:B------:R-:W-:Y:S02]  /*0470*/  @!P3 FSEL R8, R8, R16, !P1 ;  /* 0x000000100808b208 */ /* 0x000fe40004800000 */
[----:B------:R-:W-:Y:S02]  /*0480*/  FSETP.NAN.AND P1, PT, R10, R10, PT ;  /* 0x0000000a0a00720b */ /* 0x000fe40003f28000 */
[----:B------:R-:W-:-:S04]  /*0490*/  FSETP.GEU.AND P3, PT, R17, R9, PT ;  /* 0x000000091100720b */ /* 0x000fc80003f6e000 */
[----:B------:R-:W-:Y:S02]  /*04a0*/  @!P0 FSEL R9, R9, R17, !P3 ;  /* 0x0000001109098208 */ /* 0x000fe40005800000 */
[----:B------:R-:W-:Y:S02]  /*04b0*/  FSETP.GEU.AND P0, PT, R18, R10, PT ;  /* 0x0000000a1200720b */ /* 0x000fe40003f0e000 */
[----:B------:R-:W-:-:S03]  /*04c0*/  FSETP.GEU.AND P3, PT, R19, R11, PT ;  /* 0x0000000b1300720b */ /* 0x000fc60003f6e000 */
[----:B------:R-:W-:Y:S02]  /*04d0*/  @!P1 FSEL R10, R10, R18, !P0 ;  /* 0x000000120a0a9208 */ /* 0x000fe40004000000 */
[----:B------:R-:W-:Y:S02]  /*04e0*/  @!P2 FSEL R11, R11, R19, !P3 ;  /* 0x000000130b0ba208 */ /* 0x000fe40005800000 */
[----:B------:R-:W2:Y:S01]  /*04f0*/  LDG.E.128 R16, desc[UR4][R24.64] ;  /* 0x0000000418107981 */ /* 0x000ea2000c1e1d00 */
[----:B------:R-:W-:Y:S01]  /*0500*/  IMAD.WIDE R20, R3, 0x4, R20 ;  /* 0x0000000403147825 */ /* 0x000fe200078e0214 */
[-C--:B----4-:R-:W-:Y:S01]  /*0510*/  FSETP.NAN.AND P0, PT, R4, R4.reuse, PT ;  /* 0x000000040400720b */ /* 0x090fe20003f08000 */
[----:B------:R-:W1:Y:S04]  /*0520*/  LDC.64 R2, c[0x0][0x220] ;  /* 0x00008800ff027b82 */ /* 0x000e680000000a00 */
[----:B------:R-:W3:Y:S04]  /*0530*/  LDG.E.128 R20, desc[UR4][R20.64] ;  /* 0x0000000414147981 */ /* 0x000ee8000c1e1d00 */
[----:B------:R-:W4:Y:S01]  /*0540*/  LDG.E.EL.128 R24, desc[UR4][R26.64] ;  /* 0x000000041a187981 */ /* 0x000f22000c2e1d00 */
[----:B------:R-:W-:-:S04]  /*0550*/  FSETP.GEU.AND P1, PT, R8, R4, PT ;  /* 0x000000040800720b */ /* 0x000fc80003f2e000 */
[----:B------:R-:W-:Y:S02]  /*0560*/  @!P0 FSEL R4, R4, R8, !P1 ;  /* 0x0000000804048208 */ /* 0x000fe40004800000 */
[-C--:B------:R-:W-:Y:S02]  /*0570*/  FSETP.NAN.AND P0, PT, R5, R5.reuse, PT ;  /* 0x000000050500720b */ /* 0x080fe40003f08000 */
[-C--:B------:R-:W-:Y:S02]  /*0580*/  FSETP.NAN.AND P1, PT, R6, R6.reuse, PT ;  /* 0x000000060600720b */ /* 0x080fe40003f28000 */
[----:B------:R-:W-:Y:S02]  /*0590*/  FSETP.GEU.AND P2, PT, R9, R5, PT ;  /* 0x000000050900720b */ /* 0x000fe40003f4e000 */
[----:B------:R-:W-:Y:S02]  /*05a0*/  FSETP.GEU.AND P3, PT, R10, R6, PT ;  /* 0x000000060a00720b */ /* 0x000fe40003f6e000 */
[----:B------:R-:W-:-:S05]  /*05b0*/  FSETP.NAN.AND P4, PT, R7, R7, PT ;  /* 0x000000070700720b */ /* 0x000fca0003f88000 */
[----:B------:R-:W-:Y:S02]  /*05c0*/  @!P0 FSEL R5, R5, R9, !P2 ;  /* 0x0000000905058208 */ /* 0x000fe40005000000 */
[----:B------:R-:W-:Y:S02]  /*05d0*/  @!P1 FSEL R6, R6, R10, !P3 ;  /* 0x0000000a06069208 */ /* 0x000fe40005800000 */
[----:B------:R-:W-:-:S04]  /*05e0*/  FSETP.GEU.AND P5, PT, R11, R7, PT ;  /* 0x000000070b00720b */ /* 0x000fc80003fae000 */
[----:B------:R-:W-:Y:S01]  /*05f0*/  @!P4 FSEL R7, R7, R11, !P5 ;  /* 0x0000000b0707c208 */ /* 0x000fe20006800000 */
[----:B-1----:R-:W-:Y:S01]  /*0600*/  IMAD.WIDE R2, R0, 0x4, R2 ;  /* 0x0000000400027825 */ /* 0x002fe200078e0202 */
[----:B-----5:R-:W-:Y:S02]  /*0610*/  FSETP.GT.AND P0, PT, R12, R28, PT ;  /* 0x0000001c0c00720b */ /* 0x020fe40003f04000 */
[C---:B------:R-:W-:Y:S02]  /*0620*/  FSETP.GT.AND P3, PT, R13.reuse, R29, PT ;  /* 0x0000001d0d00720b */ /* 0x040fe40003f64000 */
[----:B------:R-:W-:Y:S02]  /*0630*/  FSETP.GT.AND P2, PT, R14, R30, PT ;  /* 0x0000001e0e00720b */ /* 0x000fe40003f44000 */
[----:B------:R-:W-:Y:S02]  /*0640*/  FSETP.NAN.AND P1, PT, R12, R12, PT ;  /* 0x0000000c0c00720b */ /* 0x000fe40003f28000 */
[----:B------:R-:W-:-:S05]  /*0650*/  FSETP.NAN.AND P4, PT, R13, R13, PT ;  /* 0x0000000d0d00720b */ /* 0x000fca0003f88000 */
[----:B------:R-:W-:Y:S02]  /*0660*/  @!P0 FSEL R12, R12, R28, P1 ;  /* 0x0000001c0c0c8208 */ /* 0x000fe40000800000 */
[----:B------:R-:W-:Y:S02]  /*0670*/  FSETP.GT.AND P1, PT, R15, R31, PT ;  /* 0x0000001f0f00720b */ /* 0x000fe40003f24000 */
[----:B------:R-:W-:Y:S02]  /*0680*/  FSETP.NAN.AND P5, PT, R14, R14, PT ;  /* 0x0000000e0e00720b */ /* 0x000fe40003fa8000 */
[----:B--2---:R-:W-:Y:S02]  /*0690*/  FSETP.NAN.AND P0, PT, R16, R16, PT ;  /* 0x000000101000720b */ /* 0x004fe40003f08000 */
[----:B------:R-:W-:Y:S02]  /*06a0*/  @!P3 FSEL R13, R13, R29, P4 ;  /* 0x0000001d0d0db208 */ /* 0x000fe40002000000 */
[----:B------:R-:W-:-:S02]  /*06b0*/  @!P2 FSEL R14, R14, R30, P5 ;  /* 0x0000001e0e0ea208 */ /* 0x000fc40002800000 */
[----:B------:R-:W-:Y:S02]  /*06c0*/  FSETP.NAN.AND P2, PT, R17, R17, PT ;  /* 0x000000111100720b */ /* 0x000fe40003f48000 */
[----:B------:R-:W-:Y:S02]  /*06d0*/  FSETP.NAN.AND P3, PT, R18, R18, PT ;  /* 0x000000121200720b */ /* 0x000fe40003f68000 */
[----:B------:R-:W-:Y:S02]  /*06e0*/  FSETP.GEU.AND P5, PT, R12, R16, PT ;  /* 0x000000100c00720b */ /* 0x000fe40003fae000 */
[----:B------:R-:W-:Y:S02]  /*06f0*/  FSETP.NAN.AND P4, PT, R15, R15, PT ;  /* 0x0000000f0f00720b */ /* 0x000fe40003f88000 */
[----:B------:R-:W-:Y:S02]  /*0700*/  @!P0 FSEL R16, R16, R12, !P5 ;  /* 0x0000000c10108208 */ /* 0x000fe40006800000 */
[----:B------:R-:W-:-:S02]  /*0710*/  FSETP.NAN.AND P0, PT, R19, R19, PT ;  /* 0x000000131300720b */ /* 0x000fc40003f08000 */
[----:B------:R-:W-:Y:S02]  /*0720*/  @!P1 FSEL R15, R15, R31, P4 ;  /* 0x0000001f0f0f9208 */ /* 0x000fe40002000000 */
[----:B---3--:R-:W-:Y:S02]  /*0730*/  FSETP.NAN.AND P1, PT, R20, R20, PT ;  /* 0x000000141400720b */ /* 0x008fe40003f28000 */
[----:B------:R-:W-:Y:S02]  /*0740*/  FSETP.GEU.AND P4, PT, R13, R17, PT ;  /* 0x000000110d00720b */ /* 0x000fe40003f8e000 */
[----:B------:R-:W-:Y:S02]  /*0750*/  FSETP.GEU.AND P5, PT, R14, R18, PT ;  /* 0x000000120e00720b */ /* 0x000fe40003fae000 */
[----:B------:R-:W-:Y:S02]  /*0760*/  @!P2 FSEL R17, R17, R13, !P4 ;  /* 0x0000000d1111a208 */ /* 0x000fe40006000000 */
[----:B------:R-:W-:-:S02]  /*0770*/  @!P3 FSEL R18, R18, R14, !P5 ;  /* 0x0000000e1212b208 */ /* 0x000fc40006800000 */
[----:B------:R-:W-:Y:S02]  /*0780*/  FSETP.NAN.AND P2, PT, R21, R21, PT ;  /* 0x000000151500720b */ /* 0x000fe40003f48000 */
[----:B------:R-:W-:Y:S02]  /*0790*/  FSETP.NAN.AND P4, PT, R22, R22, PT ;  /* 0x000000161600720b */ /* 0x000fe40003f88000 */
[----:B------:R-:W-:Y:S02]  /*07a0*/  FSETP.NAN.AND P3, PT, R23, R23, PT ;  /* 0x000000171700720b */ /* 0x000fe40003f68000 */
[----:B------:R-:W-:Y:S02]  /*07b0*/  FSETP.GEU.AND P5, PT, R15, R19, PT ;  /* 0x000000130f00720b */ /* 0x000fe40003fae000 */
[----:B------:R-:W-:Y:S02]  /*07c0*/  FSETP.GEU.AND P6, PT, R16, R20, PT ;  /* 0x000000141000720b */ /* 0x000fe40003fce000 */
[----:B------:R-:W-:-:S02]  /*07d0*/  @!P0 FSEL R19, R19, R15, !P5 ;  /* 0x0000000f13138208 */ /* 0x000fc40006800000 */
[----:B------:R-:W-:Y:S02]  /*07e0*/  @!P1 FSEL R20, R20, R16, !P6 ;  /* 0x0000001014149208 */ /* 0x000fe40007000000 */
[----:B------:R-:W-:Y:S02]  /*07f0*/  FSETP.GEU.AND P0, PT, R17, R21, PT ;  /* 0x000000151100720b */ /* 0x000fe40003f0e000 */
[----:B------:R-:W-:Y:S02]  /*0800*/  FSETP.GEU.AND P1, PT, R18, R22, PT ;  /* 0x000000161200720b */ /* 0x000fe40003f2e000 */
[----:B------:R-:W-:Y:S02]  /*0810*/  FSETP.GEU.AND P5, PT, R19, R23, PT ;  /* 0x000000171300720b */ /* 0x000fe40003fae000 */
[----:B------:R-:W-:Y:S02]  /*0820*/  @!P2 FSEL R21, R21, R17, !P0 ;  /* 0x000000111515a208 */ /* 0x000fe40004000000 */
[----:B------:R-:W-:-:S02]  /*0830*/  @!P4 FSEL R22, R22, R18, !P1 ;  /* 0x000000121616c208 */ /* 0x000fc40004800000 */
[----:B------:R-:W-:Y:S01]  /*0840*/  @!P3 FSEL R23, R23, R19, !P5 ;  /* 0x000000131717b208 */ /* 0x000fe20006800000 */
[C---:B----4-:R-:W-:Y:S01]  /*0850*/  FADD R4, -R24.reuse, R4 ;  /* 0x0000000418047221 */ /* 0x050fe20000000100 */
[----:B------:R-:W-:Y:S01]  /*0860*/  FADD R20, -R24, R20 ;  /* 0x0000001418147221 */ /* 0x000fe20000000100 */
[C---:B------:R-:W-:Y:S01]  /*0870*/  FADD R5, -R25.reuse, R5 ;  /* 0x0000000519057221 */ /* 0x040fe20000000100 */
[----:B------:R-:W-:Y:S01]  /*0880*/  FADD R21, -R25, R21 ;  /* 0x0000001519157221 */ /* 0x000fe20000000100 */
[C---:B------:R-:W-:Y:S01]  /*0890*/  FADD R6, -R26.reuse, R6 ;  /* 0x000000061a067221 */ /* 0x040fe20000000100 */
[----:B------:R-:W-:Y:S01]  /*08a0*/  FADD R22, -R26, R22 ;  /* 0x000000161a167221 */ /* 0x000fe20000000100 */
[C---:B------:R-:W-:Y:S01]  /*08b0*/  FADD R7, -R27.reuse, R7 ;  /* 0x000000071b077221 */ /* 0x040fe20000000100 */
[----:B------:R-:W-:-:S04]  /*08c0*/  FADD R23, -R27, R23 ;  /* 0x000000171b177221 */ /* 0x000fc80000000100 */
[----:B------:R-:W-:Y:S04]  /*08d0*/  STG.E.128 desc[UR4][R2.64], R4 ;  /* 0x0000000402007986 */ /* 0x000fe8000c101d04 */
[----:B------:R-:W-:Y:S01]  /*08e0*/  STG.E.128 desc[UR4][R2.64+0x800], R20 ;  /* 0x0008001402007986 */ /* 0x000fe2000c101d04 */
[----:B------:R-:W-:Y:S05]  /*08f0*/  EXIT ;  /* 0x000000000000794d */ /* 0x000fea0003800000 */
.L_x_0:
[----:B------:R-:W-:-:S00]  /*0900*/  BRA `(.L_x_0) ;  /* 0xfffffffc00fc7947 */ /* 0x000fc0000383ffff */
[----:B------:R-:W-:-:S00]  /*0910*/  NOP ;  /* 0x0000000000007918 */ /* 0x000fc00000000000 */
        /* <DEDUP_REMOVED lines=14> */
.L_x_1:


//--------------------- .nv.constant0.triton_poi_fused_max_pool2d_with_indices_native_batch_norm_backward_72 --------------------------
	.section	.nv.constant0.triton_poi_fused_max_pool2d_with_indices_native_batch_norm_backward_72,"a",@progbits
	.sectionflags	@""
	.align	4
.nv.constant0.triton_poi_fused_max_pool2d_with_indices_native_batch_norm_backward_72:
	.zero		556
